	.headerflags	@"EF_CUDA_TEXMODE_UNIFIED EF_CUDA_64BIT_ADDRESS EF_CUDA_ACCELERATORS EF_CUDA_SM90 EF_CUDA_VIRTUAL_SM(EF_CUDA_SM90)"
	.elftype	@"ET_EXEC"


//--------------------- .nv.info                  --------------------------
	.section	.nv.info,"",@"SHT_CUDA_INFO"
	.align	4


	//----- nvinfo : EIATTR_REGCOUNT
	.align		4
        /*0000*/ 	.byte	0x04, 0x2f
        /*0002*/ 	.short	(.L_1 - .L_0)
	.align		4
.L_0:
        /*0004*/ 	.word	index@(triton_poi_fused_add_6)
        /*0008*/ 	.word	0x0000000e


	//----- nvinfo : EIATTR_MIN_STACK_SIZE
	.align		4
.L_1:
        /*000c*/ 	.byte	0x04, 0x12
        /*000e*/ 	.short	(.L_3 - .L_2)
	.align		4
.L_2:
        /*0010*/ 	.word	index@(triton_poi_fused_add_6)
        /*0014*/ 	.word	0x00000000


	//----- nvinfo : EIATTR_FRAME_SIZE
	.align		4
.L_3:
        /*0018*/ 	.byte	0x04, 0x11
        /*001a*/ 	.short	(.L_5 - .L_4)
	.align		4
.L_4:
        /*001c*/ 	.word	index@(triton_poi_fused_add_6)
        /*0020*/ 	.word	0x00000000


	//----- nvinfo : EIATTR_MIN_STACK_SIZE
	.align		4
.L_5:
        /*0024*/ 	.byte	0x04, 0x12
        /*0026*/ 	.short	(.L_7 - .L_6)
	.align		4
.L_6:
        /*0028*/ 	.word	index@(triton_poi_fused_add_6)
        /*002c*/ 	.word	0x00000000
.L_7:


//--------------------- .nv.info.triton_poi_fused_add_6 --------------------------
	.section	.nv.info.triton_poi_fused_add_6,"",@"SHT_CUDA_INFO"
	.sectionflags	@""
	.align	4


	//----- nvinfo : EIATTR_CUDA_API_VERSION
	.align		4
        /*0000*/ 	.byte	0x04, 0x37
        /*0002*/ 	.short	(.L_9 - .L_8)
.L_8:
        /*0004*/ 	.word	0x0000007c


	//----- nvinfo : EIATTR_KPARAM_INFO
	.align		4
.L_9:
        /*0008*/ 	.byte	0x04, 0x17
        /*000a*/ 	.short	(.L_11 - .L_10)
.L_10:
        /*000c*/ 	.word	0x00000000
        /*0010*/ 	.short	0x0003
        /*0012*/ 	.short	0x0018
        /*0014*/ 	.byte	0x00, 0xf0, 0x11, 0x00


	//----- nvinfo : EIATTR_KPARAM_INFO
	.align		4
.L_11:
        /*0018*/ 	.byte	0x04, 0x17
        /*001a*/ 	.short	(.L_13 - .L_12)
.L_12:
        /*001c*/ 	.word	0x00000000
        /*0020*/ 	.short	0x0002
        /*0022*/ 	.short	0x0010
        /*0024*/ 	.byte	0x00, 0xf4, 0x21, 0x00


	//----- nvinfo : EIATTR_KPARAM_INFO
	.align		4
.L_13:
        /*0028*/ 	.byte	0x04, 0x17
        /*002a*/ 	.short	(.L_15 - .L_14)
.L_14:
        /*002c*/ 	.word	0x00000000
        /*0030*/ 	.short	0x0001
        /*0032*/ 	.short	0x0008
        /*0034*/ 	.byte	0x00, 0xf4, 0x21, 0x00


	//----- nvinfo : EIATTR_KPARAM_INFO
	.align		4
.L_15:
        /*0038*/ 	.byte	0x04, 0x17
        /*003a*/ 	.short	(.L_17 - .L_16)
.L_16:
        /*003c*/ 	.word	0x00000000
        /*0040*/ 	.short	0x0000
        /*0042*/ 	.short	0x0000
        /*0044*/ 	.byte	0x00, 0xf4, 0x21, 0x00


	//----- nvinfo : EIATTR_SPARSE_MMA_MASK
	.align		4
.L_17:
        /*0048*/ 	.byte	0x03, 0x50
        /*004a*/ 	.short	0x0000


	//----- nvinfo : EIATTR_MAXREG_COUNT
	.align		4
        /*004c*/ 	.byte	0x03, 0x1b
        /*004e*/ 	.short	0x00ff


	//----- nvinfo : EIATTR_EXIT_INSTR_OFFSETS
	.align		4
        /*0050*/ 	.byte	0x04, 0x1c
        /*0052*/ 	.short	(.L_19 - .L_18)


	//   ....[0]....
.L_18:
        /*0054*/ 	.word	0x00000160


	//   ....[1]....
        /*0058*/ 	.word	0x00000180


	//----- nvinfo : EIATTR_REQNTID
	.align		4
.L_19:
        /*005c*/ 	.byte	0x04, 0x10
        /*005e*/ 	.short	(.L_21 - .L_20)
.L_20:
        /*0060*/ 	.word	0x00000080
        /*0064*/ 	.word	0x00000001
        /*0068*/ 	.word	0x00000001


	//----- nvinfo : EIATTR_CBANK_PARAM_SIZE
	.align		4
.L_21:
        /*006c*/ 	.byte	0x03, 0x19
        /*006e*/ 	.short	0x001c


	//----- nvinfo : EIATTR_PARAM_CBANK
	.align		4
        /*0070*/ 	.byte	0x04, 0x0a
        /*0072*/ 	.short	(.L_23 - .L_22)
	.align		4
.L_22:
        /*0074*/ 	.word	index@(.nv.constant0.triton_poi_fused_add_6)
        /*0078*/ 	.short	0x0210
        /*007a*/ 	.short	0x001c


	//----- nvinfo : EIATTR_SW_WAR
	.align		4
.L_23:
        /*007c*/ 	.byte	0x04, 0x36
        /*007e*/ 	.short	(.L_25 - .L_24)
.L_24:
        /*0080*/ 	.word	0x00000008
.L_25:


//--------------------- .nv.callgraph             --------------------------
	.section	.nv.callgraph,"",@"SHT_CUDA_CALLGRAPH"
	.align	4
	.sectionentsize	8
	.align		4
        /*0000*/ 	.word	0x00000000
	.align		4
        /*0004*/ 	.word	0xffffffff
	.align		4
        /*0008*/ 	.word	0x00000000
	.align		4
        /*000c*/ 	.word	0xfffffffe
	.align		4
        /*0010*/ 	.word	0x00000000
	.align		4
        /*0014*/ 	.word	0xfffffffd
	.align		4
        /*0018*/ 	.word	0x00000000
	.align		4
        /*001c*/ 	.word	0xfffffffc


//--------------------- .text.triton_poi_fused_add_6 --------------------------
	.section	.text.triton_poi_fused_add_6,"ax",@progbits
	.align	128
        .global         triton_poi_fused_add_6
        .type           triton_poi_fused_add_6,@function
        .size           triton_poi_fused_add_6,(.L_x_1 - triton_poi_fused_add_6)
        .other          triton_poi_fused_add_6,@"STO_CUDA_ENTRY STV_DEFAULT"
triton_poi_fused_add_6:
.text.triton_poi_fused_add_6:
[----:B------:R-:W0:Y:S02]  /*0000*/  LDC R1, c[0x0][0x28] ;  /* 0x00000a00ff017b82 */ /* 0x000e240000000800 */
[----:B------:R-:W1:Y:S01]  /*0010*/  S2R R0, SR_TID.X ;  /* 0x0000000000007919 */ /* 0x000e620000002100 */
[----:B------:R-:W2:Y:S01]  /*0020*/  LDC.64 R4, c[0x0][0x218] ;  /* 0x00008600ff047b82 */ /* 0x000ea20000000a00 */
[----:B------:R-:W-:Y:S01]  /*0030*/  IMAD.MOV.U32 R11, RZ, RZ, RZ ;  /* 0x000000ffff0b7224 */ /* 0x000fe200078e00ff */
[----:B------:R-:W-:Y:S01]  /*0040*/  ULDC.64 UR4, c[0x0][0x208] ;  /* 0x0000820000047ab9 */ /* 0x000fe20000000a00 */
[----:B------:R-:W3:Y:S05]  /*0050*/  S2R R9, SR_CTAID.X ;  /* 0x0000000000097919 */ /* 0x000eea0000002500 */
[----:B------:R-:W4:Y:S01]  /*0060*/  LDC.64 R2, c[0x0][0x210] ;  /* 0x00008400ff027b82 */ /* 0x000f220000000a00 */
[----:B-1----:R-:W-:-:S02]  /*0070*/  LOP3.LUT R0, R0, 0x7f, RZ, 0xc0, !PT ;  /* 0x0000007f00007812 */ /* 0x002fc400078ec0ff */
[----:B---3--:R-:W-:-:S03]  /*0080*/  SHF.R.S32.HI R6, RZ, 0x18, R9 ;  /* 0x00000018ff067819 */ /* 0x008fc60000011409 */
[----:B------:R-:W-:Y:S01]  /*0090*/  IMAD R9, R9, 0x80, R0 ;  /* 0x0000008009097824 */ /* 0x000fe200078e0200 */
[----:B------:R-:W-:-:S03]  /*00a0*/  SGXT R0, R6, 0x1 ;  /* 0x000000010600781a */ /* 0x000fc60000000200 */
[C---:B----4-:R-:W-:Y:S01]  /*00b0*/  IMAD.WIDE R2, R9.reuse, 0x4, R2 ;  /* 0x0000000409027825 */ /* 0x050fe200078e0202 */
[----:B------:R-:W-:Y:S02]  /*00c0*/  ISETP.GE.AND P0, PT, R9, 0x800, PT ;  /* 0x000008000900780c */ /* 0x000fe40003f06270 */
[----:B------:R-:W-:-:S04]  /*00d0*/  LEA.HI R0, R0, R9, RZ, 0x2 ;  /* 0x0000000900007211 */ /* 0x000fc800078f10ff */
[----:B------:R-:W-:Y:S01]  /*00e0*/  SHF.R.S32.HI R7, RZ, 0x2, R0 ;  /* 0x00000002ff077819 */ /* 0x000fe20000011400 */
[----:B------:R-:W-:-:S04]  /*00f0*/  HFMA2.MMA R0, -RZ, RZ, 0, 0 ;  /* 0x00000000ff007435 */ /* 0x000fc800000001ff */
[----:B--2---:R-:W-:Y:S02]  /*0100*/  IMAD.WIDE R4, R7, 0x4, R4 ;  /* 0x0000000407047825 */ /* 0x004fe400078e0204 */
[----:B------:R-:W1:Y:S03]  /*0110*/  LDC.64 R6, c[0x0][0x220] ;  /* 0x00008800ff067b82 */ /* 0x000e660000000a00 */
[----:B------:R-:W2:Y:S04]  /*0120*/  @!P0 LDG.E.EL R11, desc[UR4][R4.64] ;  /* 0x00000004040b8981 */ /* 0x000ea8000c2e1900 */
[----:B------:R-:W2:Y:S01]  /*0130*/  @!P0 LDG.E R0, desc[UR4][R2.64] ;  /* 0x0000000402008981 */ /* 0x000ea2000c1e1900 */
[----:B-1----:R-:W-:-:S04]  /*0140*/  IMAD.WIDE R6, R9, 0x4, R6 ;  /* 0x0000000409067825 */ /* 0x002fc800078e0206 */
[----:B--2---:R-:W-:Y:S01]  /*0150*/  FADD R11, R11, R0 ;  /* 0x000000000b0b7221 */ /* 0x004fe20000000000 */
[----:B------:R-:W-:Y:S06]  /*0160*/  @P0 EXIT ;  /* 0x000000000000094d */ /* 0x000fec0003800000 */
[----:B------:R-:W-:Y:S01]  /*0170*/  STG.E desc[UR4][R6.64], R11 ;  /* 0x0000000b06007986 */ /* 0x000fe2000c101904 */
[----:B------:R-:W-:Y:S05]  /*0180*/  EXIT ;  /* 0x000000000000794d */ /* 0x000fea0003800000 */
.L_x_0:
[----:B------:R-:W-:-:S00]  /*0190*/  BRA `(.L_x_0) ;  /* 0xfffffffc00fc7947 */ /* 0x000fc0000383ffff */
[----:B------:R-:W-:-:S00]  /*01a0*/  NOP ;  /* 0x0000000000007918 */ /* 0x000fc00000000000 */
        /* <DEDUP_REMOVED lines=13> */
.L_x_1:


//--------------------- .nv.constant0.triton_poi_fused_add_6 --------------------------
	.section	.nv.constant0.triton_poi_fused_add_6,"a",@progbits
	.sectionflags	@""
	.align	4
.nv.constant0.triton_poi_fused_add_6:
	.zero		556
